	.headerflags	@"EF_CUDA_TEXMODE_UNIFIED EF_CUDA_64BIT_ADDRESS EF_CUDA_ACCELERATORS EF_CUDA_SM90 EF_CUDA_VIRTUAL_SM(EF_CUDA_SM90)"
	.elftype	@"ET_EXEC"


//--------------------- .nv.info                  --------------------------
	.section	.nv.info,"",@"SHT_CUDA_INFO"
	.align	4


	//----- nvinfo : EIATTR_REGCOUNT
	.align		4
        /*0000*/ 	.byte	0x04, 0x2f
        /*0002*/ 	.short	(.L_3 - .L_2)
	.align		4
.L_2:
        /*0004*/ 	.word	index@(triton_poi_fused__native_batch_norm_legit_no_training_reflection_pad2d_relu_12)
        /*0008*/ 	.word	0x00000018


	//----- nvinfo : EIATTR_MIN_STACK_SIZE
	.align		4
.L_3:
        /*000c*/ 	.byte	0x04, 0x12
        /*000e*/ 	.short	(.L_5 - .L_4)
	.align		4
.L_4:
        /*0010*/ 	.word	index@(triton_poi_fused__native_batch_norm_legit_no_training_reflection_pad2d_relu_12)
        /*0014*/ 	.word	0x00000000


	//----- nvinfo : EIATTR_FRAME_SIZE
	.align		4
.L_5:
        /*0018*/ 	.byte	0x04, 0x11
        /*001a*/ 	.short	(.L_7 - .L_6)
	.align		4
.L_6:
        /*001c*/ 	.word	index@(triton_poi_fused__native_batch_norm_legit_no_training_reflection_pad2d_relu_12)
        /*0020*/ 	.word	0x00000000


	//----- nvinfo : EIATTR_MIN_STACK_SIZE
	.align		4
.L_7:
        /*0024*/ 	.byte	0x04, 0x12
        /*0026*/ 	.short	(.L_9 - .L_8)
	.align		4
.L_8:
        /*0028*/ 	.word	index@(triton_poi_fused__native_batch_norm_legit_no_training_reflection_pad2d_relu_12)
        /*002c*/ 	.word	0x00000000
.L_9:


//--------------------- .nv.info.triton_poi_fused__native_batch_norm_legit_no_training_reflection_pad2d_relu_12 --------------------------
	.section	.nv.info.triton_poi_fused__native_batch_norm_legit_no_training_reflection_pad2d_relu_12,"",@"SHT_CUDA_INFO"
	.sectionflags	@""
	.align	4


	//----- nvinfo : EIATTR_CUDA_API_VERSION
	.align		4
        /*0000*/ 	.byte	0x04, 0x37
        /*0002*/ 	.short	(.L_11 - .L_10)
.L_10:
        /*0004*/ 	.word	0x0000007c


	//----- nvinfo : EIATTR_KPARAM_INFO
	.align		4
.L_11:
        /*0008*/ 	.byte	0x04, 0x17
        /*000a*/ 	.short	(.L_13 - .L_12)
.L_12:
        /*000c*/ 	.word	0x00000000
        /*0010*/ 	.short	0x0006
        /*0012*/ 	.short	0x0030
        /*0014*/ 	.byte	0x00, 0xf0, 0x11, 0x00


	//----- nvinfo : EIATTR_KPARAM_INFO
	.align		4
.L_13:
        /*0018*/ 	.byte	0x04, 0x17
        /*001a*/ 	.short	(.L_15 - .L_14)
.L_14:
        /*001c*/ 	.word	0x00000000
        /*0020*/ 	.short	0x0005
        /*0022*/ 	.short	0x0028
        /*0024*/ 	.byte	0x00, 0xf4, 0x21, 0x00


	//----- nvinfo : EIATTR_KPARAM_INFO
	.align		4
.L_15:
        /*0028*/ 	.byte	0x04, 0x17
        /*002a*/ 	.short	(.L_17 - .L_16)
.L_16:
        /*002c*/ 	.word	0x00000000
        /*0030*/ 	.short	0x0004
        /*0032*/ 	.short	0x0020
        /*0034*/ 	.byte	0x00, 0xf4, 0x21, 0x00


	//----- nvinfo : EIATTR_KPARAM_INFO
	.align		4
.L_17:
        /*0038*/ 	.byte	0x04, 0x17
        /*003a*/ 	.short	(.L_19 - .L_18)
.L_18:
        /*003c*/ 	.word	0x00000000
        /*0040*/ 	.short	0x0003
        /*0042*/ 	.short	0x0018
        /*0044*/ 	.byte	0x00, 0xf4, 0x21, 0x00


	//----- nvinfo : EIATTR_KPARAM_INFO
	.align		4
.L_19:
        /*0048*/ 	.byte	0x04, 0x17
        /*004a*/ 	.short	(.L_21 - .L_20)
.L_20:
        /*004c*/ 	.word	0x00000000
        /*0050*/ 	.short	0x0002
        /*0052*/ 	.short	0x0010
        /*0054*/ 	.byte	0x00, 0xf4, 0x21, 0x00


	//----- nvinfo : EIATTR_KPARAM_INFO
	.align		4
.L_21:
        /*0058*/ 	.byte	0x04, 0x17
        /*005a*/ 	.short	(.L_23 - .L_22)
.L_22:
        /*005c*/ 	.word	0x00000000
        /*0060*/ 	.short	0x0001
        /*0062*/ 	.short	0x0008
        /*0064*/ 	.byte	0x00, 0xf4, 0x21, 0x00


	//----- nvinfo : EIATTR_KPARAM_INFO
	.align		4
.L_23:
        /*0068*/ 	.byte	0x04, 0x17
        /*006a*/ 	.short	(.L_25 - .L_24)
.L_24:
        /*006c*/ 	.word	0x00000000
        /*0070*/ 	.short	0x0000
        /*0072*/ 	.short	0x0000
        /*0074*/ 	.byte	0x00, 0xf4, 0x21, 0x00


	//----- nvinfo : EIATTR_SPARSE_MMA_MASK
	.align		4
.L_25:
        /*0078*/ 	.byte	0x03, 0x50
        /*007a*/ 	.short	0x0000


	//----- nvinfo : EIATTR_MAXREG_COUNT
	.align		4
        /*007c*/ 	.byte	0x03, 0x1b
        /*007e*/ 	.short	0x00ff


	//----- nvinfo : EIATTR_EXIT_INSTR_OFFSETS
	.align		4
        /*0080*/ 	.byte	0x04, 0x1c
        /*0082*/ 	.short	(.L_27 - .L_26)


	//   ....[0]....
.L_26:
        /*0084*/ 	.word	0x00000650


	//----- nvinfo : EIATTR_REQNTID
	.align		4
.L_27:
        /*0088*/ 	.byte	0x04, 0x10
        /*008a*/ 	.short	(.L_29 - .L_28)
.L_28:
        /*008c*/ 	.word	0x00000100
        /*0090*/ 	.word	0x00000001
        /*0094*/ 	.word	0x00000001


	//----- nvinfo : EIATTR_CBANK_PARAM_SIZE
	.align		4
.L_29:
        /*0098*/ 	.byte	0x03, 0x19
        /*009a*/ 	.short	0x0034


	//----- nvinfo : EIATTR_PARAM_CBANK
	.align		4
        /*009c*/ 	.byte	0x04, 0x0a
        /*009e*/ 	.short	(.L_31 - .L_30)
	.align		4
.L_30:
        /*00a0*/ 	.word	index@(.nv.constant0.triton_poi_fused__native_batch_norm_legit_no_training_reflection_pad2d_relu_12)
        /*00a4*/ 	.short	0x0210
        /*00a6*/ 	.short	0x0034


	//----- nvinfo : EIATTR_SW_WAR
	.align		4
.L_31:
        /*00a8*/ 	.byte	0x04, 0x36
        /*00aa*/ 	.short	(.L_33 - .L_32)
.L_32:
        /*00ac*/ 	.word	0x00000008
.L_33:


//--------------------- .nv.callgraph             --------------------------
	.section	.nv.callgraph,"",@"SHT_CUDA_CALLGRAPH"
	.align	4
	.sectionentsize	8
	.align		4
        /*0000*/ 	.word	0x00000000
	.align		4
        /*0004*/ 	.word	0xffffffff
	.align		4
        /*0008*/ 	.word	0x00000000
	.align		4
        /*000c*/ 	.word	0xfffffffe
	.align		4
        /*0010*/ 	.word	0x00000000
	.align		4
        /*0014*/ 	.word	0xfffffffd
	.align		4
        /*0018*/ 	.word	0x00000000
	.align		4
        /*001c*/ 	.word	0xfffffffc


//--------------------- .nv.constant4             --------------------------
	.section	.nv.constant4,"a",@progbits
	.align	8
	.align		8
.nv.constant4:
        /*0000*/ 	.dword	_$_str
	.align		8
        /*0008*/ 	.dword	_$_str_$_2


//--------------------- .text.triton_poi_fused__native_batch_norm_legit_no_training_reflection_pad2d_relu_12 --------------------------
	.section	.text.triton_poi_fused__native_batch_norm_legit_no_training_reflection_pad2d_relu_12,"ax",@progbits
	.align	128
        .global         triton_poi_fused__native_batch_norm_legit_no_training_reflection_pad2d_relu_12
        .type           triton_poi_fused__native_batch_norm_legit_no_training_reflection_pad2d_relu_12,@function
        .size           triton_poi_fused__native_batch_norm_legit_no_training_reflection_pad2d_relu_12,(.L_x_1 - triton_poi_fused__native_batch_norm_legit_no_training_reflection_pad2d_relu_12)
        .other          triton_poi_fused__native_batch_norm_legit_no_training_reflection_pad2d_relu_12,@"STO_CUDA_ENTRY STV_DEFAULT"
triton_poi_fused__native_batch_norm_legit_no_training_reflection_pad2d_relu_12:
.text.triton_poi_fused__native_batch_norm_legit_no_training_reflection_pad2d_relu_12:
[----:B------:R-:W-:Y:S01]  /*0000*/  LDC R1, c[0x0][0x28] ;  /* 0x00000a00ff017b82 */ /* 0x000fe20000000800 */
[----:B------:R-:W1:Y:S07]  /*0010*/  S2R R0, SR_TID.X ;  /* 0x0000000000007919 */ /* 0x000e6e0000002100 */
[----:B------:R-:W2:Y:S01]  /*0020*/  LDC.64 R2, c[0x0][0x220] ;  /* 0x00008800ff027b82 */ /* 0x000ea20000000a00 */
[----:B------:R-:W-:Y:S01]  /*0030*/  ULDC.64 UR4, c[0x0][0x208] ;  /* 0x0000820000047ab9 */ /* 0x000fe20000000a00 */
[----:B------:R-:W3:Y:S01]  /*0040*/  S2R R5, SR_CTAID.X ;  /* 0x0000000000057919 */ /* 0x000ee20000002500 */
[----:B-1----:R-:W-:-:S05]  /*0050*/  IMAD.SHL.U32 R0, R0, 0x2, RZ ;  /* 0x0000000200007824 */ /* 0x002fca00078e00ff */
[----:B------:R-:W-:-:S05]  /*0060*/  LOP3.LUT R0, R0, 0x1fe, RZ, 0xc0, !PT ;  /* 0x000001fe00007812 */ /* 0x000fca00078ec0ff */
[----:B---3--:R-:W-:-:S04]  /*0070*/  IMAD R0, R5, 0x200, R0 ;  /* 0x0000020005007824 */ /* 0x008fc800078e0200 */
[----:B------:R-:W-:Y:S01]  /*0080*/  IMAD.HI R4, R0, 0x66666667, RZ ;  /* 0x6666666700047827 */ /* 0x000fe200078e02ff */
[----:B------:R-:W-:-:S04]  /*0090*/  SHF.R.S32.HI R7, RZ, 0x1f, R0 ;  /* 0x0000001fff077819 */ /* 0x000fc80000011400 */
[----:B------:R-:W-:Y:S02]  /*00a0*/  LEA.HI R7, R7, R0, RZ, 0x9 ;  /* 0x0000000007077211 */ /* 0x000fe400078f48ff */
[----:B------:R-:W-:Y:S02]  /*00b0*/  SHF.R.U32.HI R11, RZ, 0x1f, R4 ;  /* 0x0000001fff0b7819 */ /* 0x000fe40000011604 */
[----:B------:R-:W-:Y:S02]  /*00c0*/  LOP3.LUT R9, R7, 0xfffffe00, RZ, 0xc0, !PT ;  /* 0xfffffe0007097812 */ /* 0x000fe400078ec0ff */
[----:B------:R-:W-:Y:S02]  /*00d0*/  LEA.HI.SX32 R11, R4, R11, 0x15 ;  /* 0x0000000b040b7211 */ /* 0x000fe400078faaff */
[----:B------:R-:W-:Y:S02]  /*00e0*/  IADD3 R4, R0, -R9, RZ ;  /* 0x8000000900047210 */ /* 0x000fe40007ffe0ff */
[----:B------:R-:W-:Y:S01]  /*00f0*/  SHF.R.S32.HI R7, RZ, 0x9, R7 ;  /* 0x00000009ff077819 */ /* 0x000fe20000011407 */
[----:B------:R-:W-:-:S04]  /*0100*/  IMAD.HI R8, R11, 0x66666667, RZ ;  /* 0x666666670b087827 */ /* 0x000fc800078e02ff */
[----:B--2---:R-:W-:Y:S01]  /*0110*/  IMAD.WIDE R2, R4, 0x4, R2 ;  /* 0x0000000404027825 */ /* 0x004fe200078e0202 */
[----:B------:R-:W-:-:S03]  /*0120*/  SHF.R.U32.HI R13, RZ, 0x1f, R8 ;  /* 0x0000001fff0d7819 */ /* 0x000fc60000011608 */
[----:B------:R-:W-:Y:S02]  /*0130*/  IMAD.HI R6, R7, 0x66666667, RZ ;  /* 0x6666666707067827 */ /* 0x000fe400078e02ff */
[----:B------:R-:W2:Y:S01]  /*0140*/  LDG.E.EL.64 R2, desc[UR4][R2.64] ;  /* 0x0000000402027981 */ /* 0x000ea2000c2e1b00 */
[----:B------:R-:W-:Y:S01]  /*0150*/  LEA.HI.SX32 R13, R8, R13, 0x1e ;  /* 0x0000000d080d7211 */ /* 0x000fe200078ff2ff */
[----:B------:R-:W-:Y:S01]  /*0160*/  IMAD.HI R8, R0, 0x51eb851f, RZ ;  /* 0x51eb851f00087827 */ /* 0x000fe200078e02ff */
[----:B------:R-:W-:Y:S02]  /*0170*/  SHF.R.U32.HI R9, RZ, 0x1f, R6 ;  /* 0x0000001fff097819 */ /* 0x000fe40000011606 */
[----:B------:R-:W-:Y:S01]  /*0180*/  SHF.R.S32.HI R5, RZ, 0x16, R5 ;  /* 0x00000016ff057819 */ /* 0x000fe20000011405 */
[----:B------:R-:W-:Y:S01]  /*0190*/  IMAD R13, R13, 0xa, RZ ;  /* 0x0000000a0d0d7824 */ /* 0x000fe200078e02ff */
[----:B------:R-:W-:Y:S02]  /*01a0*/  LEA.HI.SX32 R9, R6, R9, 0x1e ;  /* 0x0000000906097211 */ /* 0x000fe400078ff2ff */
[----:B------:R-:W-:-:S02]  /*01b0*/  SHF.R.U32.HI R15, RZ, 0x1f, R8 ;  /* 0x0000001fff0f7819 */ /* 0x000fc40000011608 */
[----:B------:R-:W-:Y:S01]  /*01c0*/  LOP3.LUT R6, RZ, R13, RZ, 0x33, !PT ;  /* 0x0000000dff067212 */ /* 0x000fe200078e33ff */
[----:B------:R-:W-:Y:S01]  /*01d0*/  IMAD R9, R9, 0xa, RZ ;  /* 0x0000000a09097824 */ /* 0x000fe200078e02ff */
[----:B------:R-:W-:Y:S02]  /*01e0*/  LEA.HI R15, R8, R15, RZ, 0x12 ;  /* 0x0000000f080f7211 */ /* 0x000fe400078f90ff */
[----:B------:R-:W-:Y:S01]  /*01f0*/  SGXT R8, R5, 0x1 ;  /* 0x000000010508781a */ /* 0x000fe20000000200 */
[----:B------:R-:W-:Y:S01]  /*0200*/  IMAD.IADD R11, R11, 0x1, R6 ;  /* 0x000000010b0b7824 */ /* 0x000fe200078e0206 */
[----:B------:R-:W-:Y:S02]  /*0210*/  LOP3.LUT R10, RZ, R9, RZ, 0x33, !PT ;  /* 0x00000009ff0a7212 */ /* 0x000fe400078e33ff */
[----:B------:R-:W-:Y:S02]  /*0220*/  IADD3 R5, R0, 0x1, RZ ;  /* 0x0000000100057810 */ /* 0x000fe40007ffe0ff */
[----:B------:R-:W-:Y:S01]  /*0230*/  IABS R11, R11 ;  /* 0x0000000b000b7213 */ /* 0x000fe20000000000 */
[----:B------:R-:W-:Y:S01]  /*0240*/  IMAD.IADD R12, R7, 0x1, R10 ;  /* 0x00000001070c7824 */ /* 0x000fe200078e020a */
[----:B------:R-:W-:Y:S01]  /*0250*/  LEA.HI R10, R8, R5, RZ, 0x9 ;  /* 0x00000005080a7211 */ /* 0x000fe200078f48ff */
[----:B------:R-:W1:Y:S01]  /*0260*/  LDC.64 R6, c[0x0][0x210] ;  /* 0x00008400ff067b82 */ /* 0x000e620000000a00 */
[----:B------:R-:W-:-:S02]  /*0270*/  LEA R15, R15, 0x7e00, 0xf ;  /* 0x00007e000f0f7811 */ /* 0x000fc400078e78ff */
[----:B------:R-:W-:Y:S02]  /*0280*/  IABS R12, R12 ;  /* 0x0000000c000c7213 */ /* 0x000fe40000000000 */
[----:B------:R-:W-:Y:S02]  /*0290*/  LOP3.LUT R10, R10, 0xfffffe00, RZ, 0xc0, !PT ;  /* 0xfffffe000a0a7812 */ /* 0x000fe400078ec0ff */
[----:B------:R-:W-:Y:S01]  /*02a0*/  IADD3 R11, R11, -0x7, RZ ;  /* 0xfffffff90b0b7810 */ /* 0x000fe20007ffe0ff */
[----:B------:R-:W3:Y:S01]  /*02b0*/  LDC.64 R8, c[0x0][0x218] ;  /* 0x00008600ff087b82 */ /* 0x000ee20000000a00 */
[----:B------:R-:W-:Y:S01]  /*02c0*/  IADD3 R14, R15, R5, -R10 ;  /* 0x000000050f0e7210 */ /* 0x000fe20007ffe80a */
[----:B------:R-:W-:Y:S01]  /*02d0*/  VIADD R5, R12, 0xfffffff9 ;  /* 0xfffffff90c057836 */ /* 0x000fe20000000000 */
[----:B------:R-:W-:Y:S01]  /*02e0*/  IABS R16, R11 ;  /* 0x0000000b00107213 */ /* 0x000fe20000000000 */
[----:B------:R-:W-:-:S03]  /*02f0*/  IMAD.IADD R15, R4, 0x1, R15 ;  /* 0x00000001040f7824 */ /* 0x000fc600078e020f */
[----:B------:R-:W-:Y:S01]  /*0300*/  IABS R17, R5 ;  /* 0x0000000500117213 */ /* 0x000fe20000000000 */
[----:B------:R-:W4:Y:S01]  /*0310*/  LDC.64 R10, c[0x0][0x230] ;  /* 0x00008c00ff0a7b82 */ /* 0x000f220000000a00 */
[----:B------:R-:W-:Y:S02]  /*0320*/  MOV R5, R16 ;  /* 0x0000001000057202 */ /* 0x000fe40000000f00 */
[----:B------:R-:W-:-:S03]  /*0330*/  MOV R16, R17 ;  /* 0x0000001100107202 */ /* 0x000fc60000000f00 */
[C---:B------:R-:W-:Y:S02]  /*0340*/  IMAD R14, R5.reuse, -0x1000, R14 ;  /* 0xfffff000050e7824 */ /* 0x040fe400078e020e */
[----:B------:R-:W5:Y:S01]  /*0350*/  LDC.64 R12, c[0x0][0x228] ;  /* 0x00008a00ff0c7b82 */ /* 0x000f620000000a00 */
[----:B------:R-:W-:Y:S02]  /*0360*/  IMAD R15, R5, -0x1000, R15 ;  /* 0xfffff000050f7824 */ /* 0x000fe400078e020f */
[C---:B------:R-:W-:Y:S02]  /*0370*/  IMAD R17, R16.reuse, -0x200, R14 ;  /* 0xfffffe0010117824 */ /* 0x040fe400078e020e */
[----:B------:R-:W-:Y:S02]  /*0380*/  IMAD R15, R16, -0x200, R15 ;  /* 0xfffffe00100f7824 */ /* 0x000fe400078e020f */
[----:B-1----:R-:W-:-:S04]  /*0390*/  IMAD.WIDE R16, R17, 0x4, R6 ;  /* 0x0000000411107825 */ /* 0x002fc800078e0206 */
[C---:B---3--:R-:W-:Y:S02]  /*03a0*/  IMAD.WIDE R18, R4.reuse, 0x4, R8 ;  /* 0x0000000404127825 */ /* 0x048fe400078e0208 */
[----:B------:R-:W3:Y:S02]  /*03b0*/  LDG.E R8, desc[UR4][R16.64] ;  /* 0x0000000410087981 */ /* 0x000ee4000c1e1900 */
[----:B------:R-:W-:Y:S02]  /*03c0*/  IMAD.WIDE R14, R15, 0x4, R6 ;  /* 0x000000040f0e7825 */ /* 0x000fe400078e0206 */
[----:B------:R-:W3:Y:S02]  /*03d0*/  LDG.E.EL.64 R6, desc[UR4][R18.64] ;  /* 0x0000000412067981 */ /* 0x000ee4000c2e1b00 */
[C---:B----4-:R-:W-:Y:S02]  /*03e0*/  IMAD.WIDE R10, R4.reuse, 0x4, R10 ;  /* 0x00000004040a7825 */ /* 0x050fe400078e020a */
[----:B------:R-:W4:Y:S02]  /*03f0*/  LDG.E R9, desc[UR4][R14.64] ;  /* 0x000000040e097981 */ /* 0x000f24000c1e1900 */
[----:B-----5:R-:W-:-:S02]  /*0400*/  IMAD.WIDE R12, R4, 0x4, R12 ;  /* 0x00000004040c7825 */ /* 0x020fc400078e020c */
[----:B------:R-:W5:Y:S04]  /*0410*/  LDG.E.EL.64 R10, desc[UR4][R10.64] ;  /* 0x000000040a0a7981 */ /* 0x000f68000c2e1b00 */
[----:B------:R1:W5:Y:S02]  /*0420*/  LDG.E.EL.64 R4, desc[UR4][R12.64] ;  /* 0x000000040c047981 */ /* 0x000364000c2e1b00 */
[----:B-1----:R-:W-:Y:S02]  /*0430*/  IMAD.MOV.U32 R12, RZ, RZ, 0x3e800000 ;  /* 0x3e800000ff0c7424 */ /* 0x002fe400078e00ff */
[----:B--2---:R-:W-:Y:S01]  /*0440*/  FADD R2, R2, 9.9999997473787516356e-06 ;  /* 0x3727c5ac02027421 */ /* 0x004fe20000000000 */
[----:B------:R-:W-:-:S03]  /*0450*/  FADD R3, R3, 9.9999997473787516356e-06 ;  /* 0x3727c5ac03037421 */ /* 0x000fc60000000000 */
[----:B------:R-:W1:Y:S08]  /*0460*/  MUFU.SQRT R20, R2 ;  /* 0x0000000200147308 */ /* 0x000e700000002000 */
[----:B------:R2:W2:Y:S01]  /*0470*/  MUFU.SQRT R21, R3 ;  /* 0x0000000300157308 */ /* 0x0004a20000002000 */
[C---:B-1----:R-:W-:Y:S02]  /*0480*/  FSETP.GT.AND P0, PT, R20.reuse, 8.50705917302346158658e+37, PT ;  /* 0x7e8000001400780b */ /* 0x042fe40003f04000 */
[----:B------:R-:W-:Y:S01]  /*0490*/  FSETP.GEU.AND P2, PT, R20, 1.175494350822287508e-38, PT ;  /* 0x008000001400780b */ /* 0x000fe20003f4e000 */
[----:B--2---:R-:W1:Y:S01]  /*04a0*/  LDC.64 R2, c[0x0][0x238] ;  /* 0x00008e00ff027b82 */ /* 0x004e620000000a00 */
[----:B0-----:R-:W-:-:S02]  /*04b0*/  FSETP.GT.AND P1, PT, R21, 8.50705917302346158658e+37, PT ;  /* 0x7e8000001500780b */ /* 0x001fc40003f24000 */
[----:B------:R-:W-:-:S07]  /*04c0*/  FSETP.GEU.AND P3, PT, R21, 1.175494350822287508e-38, PT ;  /* 0x008000001500780b */ /* 0x000fce0003f6e000 */
[----:B------:R-:W-:-:S04]  /*04d0*/  @P0 FMUL R20, R20, 0.25 ;  /* 0x3e80000014140820 */ /* 0x000fc80000400000 */
[----:B------:R-:W-:Y:S01]  /*04e0*/  @!P2 FMUL R20, R20, 16777216 ;  /* 0x4b8000001414a820 */ /* 0x000fe20000400000 */
[----:B------:R-:W-:-:S04]  /*04f0*/  @P1 FMUL R21, R21, 0.25 ;  /* 0x3e80000015151820 */ /* 0x000fc80000400000 */
[----:B------:R-:W-:Y:S01]  /*0500*/  @!P3 FMUL R21, R21, 16777216 ;  /* 0x4b8000001515b820 */ /* 0x000fe20000400000 */
[----:B------:R-:W0:Y:S01]  /*0510*/  MUFU.RCP R20, R20 ;  /* 0x0000001400147308 */ /* 0x000e220000001000 */
[----:B------:R-:W-:-:S07]  /*0520*/  FSEL R13, R12, 1, P0 ;  /* 0x3f8000000c0d7808 */ /* 0x000fce0000000000 */
[----:B------:R-:W2:Y:S01]  /*0530*/  MUFU.RCP R21, R21 ;  /* 0x0000001500157308 */ /* 0x000ea20000001000 */
[----:B------:R-:W-:Y:S01]  /*0540*/  FSEL R12, R12, 1, P1 ;  /* 0x3f8000000c0c7808 */ /* 0x000fe20000800000 */
[----:B------:R-:W-:-:S04]  /*0550*/  @!P2 FMUL R13, R13, 16777216 ;  /* 0x4b8000000d0da820 */ /* 0x000fc80000400000 */
[----:B------:R-:W-:Y:S01]  /*0560*/  @!P3 FMUL R12, R12, 16777216 ;  /* 0x4b8000000c0cb820 */ /* 0x000fe20000400000 */
[----:B0-----:R-:W-:Y:S01]  /*0570*/  FMUL R13, R20, R13 ;  /* 0x0000000d140d7220 */ /* 0x001fe20000400000 */
[----:B---3--:R-:W-:Y:S02]  /*0580*/  FADD R7, R8, -R7 ;  /* 0x8000000708077221 */ /* 0x008fe40000000000 */
[----:B--2---:R-:W-:Y:S01]  /*0590*/  FMUL R12, R21, R12 ;  /* 0x0000000c150c7220 */ /* 0x004fe20000400000 */
[----:B----4-:R-:W-:-:S03]  /*05a0*/  FADD R6, R9, -R6 ;  /* 0x8000000609067221 */ /* 0x010fc60000000000 */
[----:B------:R-:W-:Y:S01]  /*05b0*/  FMUL R12, R7, R12 ;  /* 0x0000000c070c7220 */ /* 0x000fe20000400000 */
[----:B------:R-:W-:-:S04]  /*05c0*/  FMUL R13, R6, R13 ;  /* 0x0000000d060d7220 */ /* 0x000fc80000400000 */
[----:B-----5:R-:W-:Y:S01]  /*05d0*/  FFMA R4, R4, R13, R10 ;  /* 0x0000000d04047223 */ /* 0x020fe2000000000a */
[----:B------:R-:W-:-:S04]  /*05e0*/  FFMA R5, R5, R12, R11 ;  /* 0x0000000c05057223 */ /* 0x000fc8000000000b */
[----:B------:R-:W-:Y:S02]  /*05f0*/  FSETP.GEU.AND P0, PT, R4, RZ, PT ;  /* 0x000000ff0400720b */ /* 0x000fe40003f0e000 */
[C---:B------:R-:W-:Y:S01]  /*0600*/  FSETP.GEU.AND P1, PT, R5.reuse, RZ, PT ;  /* 0x000000ff0500720b */ /* 0x040fe20003f2e000 */
[----:B-1----:R-:W-:Y:S01]  /*0610*/  IMAD.WIDE R2, R0, 0x4, R2 ;  /* 0x0000000400027825 */ /* 0x002fe200078e0202 */
[----:B------:R-:W-:Y:S02]  /*0620*/  FSEL R4, R4, RZ, P0 ;  /* 0x000000ff04047208 */ /* 0x000fe40000000000 */
[----:B------:R-:W-:-:S05]  /*0630*/  FSEL R5, R5, RZ, P1 ;  /* 0x000000ff05057208 */ /* 0x000fca0000800000 */
[----:B------:R-:W-:Y:S01]  /*0640*/  STG.E.64 desc[UR4][R2.64], R4 ;  /* 0x0000000402007986 */ /* 0x000fe2000c101b04 */
[----:B------:R-:W-:Y:S05]  /*0650*/  EXIT ;  /* 0x000000000000794d */ /* 0x000fea0003800000 */
.L_x_0:
[----:B------:R-:W-:-:S00]  /*0660*/  BRA `(.L_x_0) ;  /* 0xfffffffc00fc7947 */ /* 0x000fc0000383ffff */
[----:B------:R-:W-:-:S00]  /*0670*/  NOP ;  /* 0x0000000000007918 */ /* 0x000fc00000000000 */
        /* <DEDUP_REMOVED lines=8> */
.L_x_1:


//--------------------- .nv.global.init           --------------------------
	.section	.nv.global.init,"aw",@progbits
.nv.global.init:
	.type		_$_str,@object
	.size		_$_str,(_$_str_$_2 - _$_str)
_$_str:
        /*0000*/ 	.byte	0x5f, 0x5f, 0x43, 0x55, 0x44, 0x41, 0x5f, 0x46, 0x54, 0x5a, 0x00
	.type		_$_str_$_2,@object
	.size		_$_str_$_2,(.L_1 - _$_str_$_2)
_$_str_$_2:
        /*000b*/ 	.byte	0x5f, 0x5f, 0x43, 0x55, 0x44, 0x41, 0x5f, 0x50, 0x52, 0x45, 0x43, 0x5f, 0x53, 0x51, 0x52, 0x54
        /*001b*/ 	.byte	0x00
.L_1:


//--------------------- .nv.constant0.triton_poi_fused__native_batch_norm_legit_no_training_reflection_pad2d_relu_12 --------------------------
	.section	.nv.constant0.triton_poi_fused__native_batch_norm_legit_no_training_reflection_pad2d_relu_12,"a",@progbits
	.sectionflags	@""
	.align	4
.nv.constant0.triton_poi_fused__native_batch_norm_legit_no_training_reflection_pad2d_relu_12:
	.zero		580
